	.headerflags	@"EF_CUDA_TEXMODE_UNIFIED EF_CUDA_64BIT_ADDRESS EF_CUDA_ACCELERATORS EF_CUDA_SM90 EF_CUDA_VIRTUAL_SM(EF_CUDA_SM90)"
	.elftype	@"ET_EXEC"


//--------------------- .nv.info                  --------------------------
	.section	.nv.info,"",@"SHT_CUDA_INFO"
	.align	4


	//----- nvinfo : EIATTR_REGCOUNT
	.align		4
        /*0000*/ 	.byte	0x04, 0x2f
        /*0002*/ 	.short	(.L_5 - .L_4)
	.align		4
.L_4:
        /*0004*/ 	.word	index@(triton_red_fused__to_copy_add_embedding_mean_mul_pow_rsqrt_0)
        /*0008*/ 	.word	0x0000002c


	//----- nvinfo : EIATTR_MIN_STACK_SIZE
	.align		4
.L_5:
        /*000c*/ 	.byte	0x04, 0x12
        /*000e*/ 	.short	(.L_7 - .L_6)
	.align		4
.L_6:
        /*0010*/ 	.word	index@(triton_red_fused__to_copy_add_embedding_mean_mul_pow_rsqrt_0)
        /*0014*/ 	.word	0x00000000


	//----- nvinfo : EIATTR_FRAME_SIZE
	.align		4
.L_7:
        /*0018*/ 	.byte	0x04, 0x11
        /*001a*/ 	.short	(.L_9 - .L_8)
	.align		4
.L_8:
        /*001c*/ 	.word	index@(triton_red_fused__to_copy_add_embedding_mean_mul_pow_rsqrt_0)
        /*0020*/ 	.word	0x00000000


	//----- nvinfo : EIATTR_MIN_STACK_SIZE
	.align		4
.L_9:
        /*0024*/ 	.byte	0x04, 0x12
        /*0026*/ 	.short	(.L_11 - .L_10)
	.align		4
.L_10:
        /*0028*/ 	.word	index@(triton_red_fused__to_copy_add_embedding_mean_mul_pow_rsqrt_0)
        /*002c*/ 	.word	0x00000000
.L_11:


//--------------------- .nv.info.triton_red_fused__to_copy_add_embedding_mean_mul_pow_rsqrt_0 --------------------------
	.section	.nv.info.triton_red_fused__to_copy_add_embedding_mean_mul_pow_rsqrt_0,"",@"SHT_CUDA_INFO"
	.sectionflags	@""
	.align	4


	//----- nvinfo : EIATTR_CUDA_API_VERSION
	.align		4
        /*0000*/ 	.byte	0x04, 0x37
        /*0002*/ 	.short	(.L_13 - .L_12)
.L_12:
        /*0004*/ 	.word	0x0000007c


	//----- nvinfo : EIATTR_KPARAM_INFO
	.align		4
.L_13:
        /*0008*/ 	.byte	0x04, 0x17
        /*000a*/ 	.short	(.L_15 - .L_14)
.L_14:
        /*000c*/ 	.word	0x00000000
        /*0010*/ 	.short	0x0008
        /*0012*/ 	.short	0x0038
        /*0014*/ 	.byte	0x00, 0xf4, 0x21, 0x00


	//----- nvinfo : EIATTR_KPARAM_INFO
	.align		4
.L_15:
        /*0018*/ 	.byte	0x04, 0x17
        /*001a*/ 	.short	(.L_17 - .L_16)
.L_16:
        /*001c*/ 	.word	0x00000000
        /*0020*/ 	.short	0x0007
        /*0022*/ 	.short	0x0034
        /*0024*/ 	.byte	0x00, 0xf0, 0x11, 0x00


	//----- nvinfo : EIATTR_KPARAM_INFO
	.align		4
.L_17:
        /*0028*/ 	.byte	0x04, 0x17
        /*002a*/ 	.short	(.L_19 - .L_18)
.L_18:
        /*002c*/ 	.word	0x00000000
        /*0030*/ 	.short	0x0006
        /*0032*/ 	.short	0x0030
        /*0034*/ 	.byte	0x00, 0xf0, 0x11, 0x00


	//----- nvinfo : EIATTR_KPARAM_INFO
	.align		4
.L_19:
        /*0038*/ 	.byte	0x04, 0x17
        /*003a*/ 	.short	(.L_21 - .L_20)
.L_20:
        /*003c*/ 	.word	0x00000000
        /*0040*/ 	.short	0x0005
        /*0042*/ 	.short	0x0028
        /*0044*/ 	.byte	0x00, 0xf4, 0x21, 0x00


	//----- nvinfo : EIATTR_KPARAM_INFO
	.align		4
.L_21:
        /*0048*/ 	.byte	0x04, 0x17
        /*004a*/ 	.short	(.L_23 - .L_22)
.L_22:
        /*004c*/ 	.word	0x00000000
        /*0050*/ 	.short	0x0004
        /*0052*/ 	.short	0x0020
        /*0054*/ 	.byte	0x00, 0xf4, 0x21, 0x00


	//----- nvinfo : EIATTR_KPARAM_INFO
	.align		4
.L_23:
        /*0058*/ 	.byte	0x04, 0x17
        /*005a*/ 	.short	(.L_25 - .L_24)
.L_24:
        /*005c*/ 	.word	0x00000000
        /*0060*/ 	.short	0x0003
        /*0062*/ 	.short	0x0018
        /*0064*/ 	.byte	0x00, 0xf4, 0x21, 0x00


	//----- nvinfo : EIATTR_KPARAM_INFO
	.align		4
.L_25:
        /*0068*/ 	.byte	0x04, 0x17
        /*006a*/ 	.short	(.L_27 - .L_26)
.L_26:
        /*006c*/ 	.word	0x00000000
        /*0070*/ 	.short	0x0002
        /*0072*/ 	.short	0x0010
        /*0074*/ 	.byte	0x00, 0xf4, 0x21, 0x00


	//----- nvinfo : EIATTR_KPARAM_INFO
	.align		4
.L_27:
        /*0078*/ 	.byte	0x04, 0x17
        /*007a*/ 	.short	(.L_29 - .L_28)
.L_28:
        /*007c*/ 	.word	0x00000000
        /*0080*/ 	.short	0x0001
        /*0082*/ 	.short	0x0008
        /*0084*/ 	.byte	0x00, 0xf4, 0x21, 0x00


	//----- nvinfo : EIATTR_KPARAM_INFO
	.align		4
.L_29:
        /*0088*/ 	.byte	0x04, 0x17
        /*008a*/ 	.short	(.L_31 - .L_30)
.L_30:
        /*008c*/ 	.word	0x00000000
        /*0090*/ 	.short	0x0000
        /*0092*/ 	.short	0x0000
        /*0094*/ 	.byte	0x00, 0xf4, 0x21, 0x00


	//----- nvinfo : EIATTR_SPARSE_MMA_MASK
	.align		4
.L_31:
        /*0098*/ 	.byte	0x03, 0x50
        /*009a*/ 	.short	0x0000


	//----- nvinfo : EIATTR_MAXREG_COUNT
	.align		4
        /*009c*/ 	.byte	0x03, 0x1b
        /*009e*/ 	.short	0x00ff


	//----- nvinfo : EIATTR_EXTERNS
	.align		4
        /*00a0*/ 	.byte	0x04, 0x0f
        /*00a2*/ 	.short	(.L_33 - .L_32)


	//   ....[0]....
	.align		4
.L_32:
        /*00a4*/ 	.word	index@(__assertfail)


	//----- nvinfo : EIATTR_COOP_GROUP_MASK_REGIDS
	.align		4
.L_33:
        /*00a8*/ 	.byte	0x04, 0x29
        /*00aa*/ 	.short	(.L_35 - .L_34)


	//   ....[0]....
.L_34:
        /*00ac*/ 	.word	0xffffffff


	//   ....[1]....
        /*00b0*/ 	.word	0xffffffff


	//   ....[2]....
        /*00b4*/ 	.word	0xffffffff


	//   ....[3]....
        /*00b8*/ 	.word	0xffffffff


	//   ....[4]....
        /*00bc*/ 	.word	0xffffffff


	//   ....[5]....
        /*00c0*/ 	.word	0xffffffff


	//   ....[6]....
        /*00c4*/ 	.word	0xffffffff


	//   ....[7]....
        /*00c8*/ 	.word	0xffffffff


	//   ....[8]....
        /*00cc*/ 	.word	0xffffffff


	//   ....[9]....
        /*00d0*/ 	.word	0xffffffff


	//   ....[10]....
        /*00d4*/ 	.word	0xffffffff


	//   ....[11]....
        /*00d8*/ 	.word	0xffffffff


	//   ....[12]....
        /*00dc*/ 	.word	0xffffffff


	//----- nvinfo : EIATTR_COOP_GROUP_INSTR_OFFSETS
	.align		4
.L_35:
        /*00e0*/ 	.byte	0x04, 0x28
        /*00e2*/ 	.short	(.L_37 - .L_36)


	//   ....[0]....
.L_36:
        /*00e4*/ 	.word	0x00000aa0


	//   ....[1]....
        /*00e8*/ 	.word	0x00000ab0


	//   ....[2]....
        /*00ec*/ 	.word	0x00000ae0


	//   ....[3]....
        /*00f0*/ 	.word	0x00000af0


	//   ....[4]....
        /*00f4*/ 	.word	0x00000b20


	//   ....[5]....
        /*00f8*/ 	.word	0x00000b30


	//   ....[6]....
        /*00fc*/ 	.word	0x00000b60


	//   ....[7]....
        /*0100*/ 	.word	0x00000b70


	//   ....[8]....
        /*0104*/ 	.word	0x00000ba0


	//   ....[9]....
        /*0108*/ 	.word	0x00000bc0


	//   ....[10]....
        /*010c*/ 	.word	0x00000d70


	//   ....[11]....
        /*0110*/ 	.word	0x00000da0


	//   ....[12]....
        /*0114*/ 	.word	0x00000dd0


	//----- nvinfo : EIATTR_SYSCALL_OFFSETS
	.align		4
.L_37:
        /*0118*/ 	.byte	0x04, 0x46
        /*011a*/ 	.short	(.L_39 - .L_38)


	//   ....[0]....
.L_38:
        /*011c*/ 	.word	0x00000310


	//----- nvinfo : EIATTR_EXIT_INSTR_OFFSETS
	.align		4
.L_39:
        /*0120*/ 	.byte	0x04, 0x1c
        /*0122*/ 	.short	(.L_41 - .L_40)


	//   ....[0]....
.L_40:
        /*0124*/ 	.word	0x000018b0


	//   ....[1]....
        /*0128*/ 	.word	0x000018d0


	//----- nvinfo : EIATTR_REQNTID
	.align		4
.L_41:
        /*012c*/ 	.byte	0x04, 0x10
        /*012e*/ 	.short	(.L_43 - .L_42)
.L_42:
        /*0130*/ 	.word	0x00000100
        /*0134*/ 	.word	0x00000001
        /*0138*/ 	.word	0x00000001


	//----- nvinfo : EIATTR_CBANK_PARAM_SIZE
	.align		4
.L_43:
        /*013c*/ 	.byte	0x03, 0x19
        /*013e*/ 	.short	0x0040


	//----- nvinfo : EIATTR_PARAM_CBANK
	.align		4
        /*0140*/ 	.byte	0x04, 0x0a
        /*0142*/ 	.short	(.L_45 - .L_44)
	.align		4
.L_44:
        /*0144*/ 	.word	index@(.nv.constant0.triton_red_fused__to_copy_add_embedding_mean_mul_pow_rsqrt_0)
        /*0148*/ 	.short	0x0210
        /*014a*/ 	.short	0x0040


	//----- nvinfo : EIATTR_SW_WAR
	.align		4
.L_45:
        /*014c*/ 	.byte	0x04, 0x36
        /*014e*/ 	.short	(.L_47 - .L_46)
.L_46:
        /*0150*/ 	.word	0x00000008
.L_47:


//--------------------- .nv.callgraph             --------------------------
	.section	.nv.callgraph,"",@"SHT_CUDA_CALLGRAPH"
	.align	4
	.sectionentsize	8
	.align		4
        /*0000*/ 	.word	0x00000000
	.align		4
        /*0004*/ 	.word	0xffffffff
	.align		4
        /*0008*/ 	.word	index@(triton_red_fused__to_copy_add_embedding_mean_mul_pow_rsqrt_0)
	.align		4
        /*000c*/ 	.word	index@(__assertfail)
	.align		4
        /*0010*/ 	.word	0x00000000
	.align		4
        /*0014*/ 	.word	0xfffffffe
	.align		4
        /*0018*/ 	.word	0x00000000
	.align		4
        /*001c*/ 	.word	0xfffffffd
	.align		4
        /*0020*/ 	.word	0x00000000
	.align		4
        /*0024*/ 	.word	0xfffffffc


//--------------------- .nv.constant4             --------------------------
	.section	.nv.constant4,"a",@progbits
	.align	8
	.align		8
.nv.constant4:
        /*0000*/ 	.dword	__assertfail
	.align		8
        /*0008*/ 	.dword	assertFunc_0
	.align		8
        /*0010*/ 	.dword	assertFile_0
	.align		8
        /*0018*/ 	.dword	assertMessage_0
	.align		8
        /*0020*/ 	.dword	_$_str


//--------------------- .text.triton_red_fused__to_copy_add_embedding_mean_mul_pow_rsqrt_0 --------------------------
	.section	.text.triton_red_fused__to_copy_add_embedding_mean_mul_pow_rsqrt_0,"ax",@progbits
	.sectionflags	@"SHF_BARRIERS=1"
	.align	128
        .global         triton_red_fused__to_copy_add_embedding_mean_mul_pow_rsqrt_0
        .type           triton_red_fused__to_copy_add_embedding_mean_mul_pow_rsqrt_0,@function
        .size           triton_red_fused__to_copy_add_embedding_mean_mul_pow_rsqrt_0,(.L_x_2 - triton_red_fused__to_copy_add_embedding_mean_mul_pow_rsqrt_0)
        .other          triton_red_fused__to_copy_add_embedding_mean_mul_pow_rsqrt_0,@"STO_CUDA_ENTRY STV_DEFAULT"
triton_red_fused__to_copy_add_embedding_mean_mul_pow_rsqrt_0:
.text.triton_red_fused__to_copy_add_embedding_mean_mul_pow_rsqrt_0:
[----:B------:R-:W0:Y:S02]  /*0000*/  LDC R1, c[0x0][0x28] ;  /* 0x00000a00ff017b82 */ /* 0x000e240000000800 */
[----:B------:R-:W1:Y:S01]  /*0010*/  S2R R2, SR_CTAID.X ;  /* 0x0000000000027919 */ /* 0x000e620000002500 */
[----:B------:R-:W2:Y:S01]  /*0020*/  LDC.64 R4, c[0x0][0x218] ;  /* 0x00008600ff047b82 */ /* 0x000ea20000000a00 */
[----:B------:R-:W-:Y:S01]  /*0030*/  ULDC UR8, c[0x0][0x240] ;  /* 0x0000900000087ab9 */ /* 0x000fe20000000800 */
[----:B------:R-:W-:Y:S02]  /*0040*/  CS2R R6, SRZ ;  /* 0x0000000000067805 */ /* 0x000fe4000001ff00 */
[----:B------:R-:W-:Y:S01]  /*0050*/  CS2R R8, SRZ ;  /* 0x0000000000087805 */ /* 0x000fe2000001ff00 */
[----:B------:R-:W-:Y:S01]  /*0060*/  ULDC.64 UR6, c[0x0][0x208] ;  /* 0x0000820000067ab9 */ /* 0x000fe20000000a00 */
[----:B-1----:R-:W-:-:S04]  /*0070*/  SHF.L.U32 R14, R2, 0x1, RZ ;  /* 0x00000001020e7819 */ /* 0x002fc800000006ff */
[----:B------:R-:W-:Y:S01]  /*0080*/  IADD3 R0, R14, 0x1, RZ ;  /* 0x000000010e007810 */ /* 0x000fe20007ffe0ff */
[C---:B--2---:R-:W-:Y:S01]  /*0090*/  IMAD.WIDE R4, R14.reuse, 0x8, R4 ;  /* 0x000000080e047825 */ /* 0x044fe200078e0204 */
[----:B------:R-:W-:Y:S02]  /*00a0*/  ISETP.GE.AND P3, PT, R14, UR8, PT ;  /* 0x000000080e007c0c */ /* 0x000fe4000bf66270 */
[----:B------:R-:W-:-:S11]  /*00b0*/  ISETP.GE.AND P2, PT, R0, UR8, PT ;  /* 0x0000000800007c0c */ /* 0x000fd6000bf46270 */
[----:B------:R-:W2:Y:S04]  /*00c0*/  @!P3 LDG.E.EL.64 R6, desc[UR6][R4.64] ;  /* 0x000000060406b981 */ /* 0x000ea8000c2e1b00 */
[----:B------:R-:W3:Y:S01]  /*00d0*/  @!P2 LDG.E.EL.64 R8, desc[UR6][R4.64+0x8] ;  /* 0x000008060408a981 */ /* 0x000ee2000c2e1b00 */
[----:B------:R-:W-:Y:S02]  /*00e0*/  CS2R R16, SRZ ;  /* 0x0000000000107805 */ /* 0x000fe4000001ff00 */
[----:B------:R-:W-:-:S04]  /*00f0*/  CS2R R22, SRZ ;  /* 0x0000000000167805 */ /* 0x000fc8000001ff00 */
[----:B------:R1:W5:Y:S04]  /*0100*/  @!P3 LDG.E.EL.64 R16, desc[UR6][R4.64] ;  /* 0x000000060410b981 */ /* 0x000368000c2e1b00 */
[----:B------:R1:W5:Y:S01]  /*0110*/  @!P2 LDG.E.EL.64 R22, desc[UR6][R4.64+0x8] ;  /* 0x000008060416a981 */ /* 0x000362000c2e1b00 */
[----:B--2---:R-:W-:Y:S02]  /*0120*/  IADD3 R3, P5, R6, 0x1f500, RZ ;  /* 0x0001f50006037810 */ /* 0x004fe40007fbe0ff */
[----:B------:R-:W-:Y:S02]  /*0130*/  ISETP.GE.AND P0, PT, R7, RZ, PT ;  /* 0x000000ff0700720c */ /* 0x000fe40003f06270 */
[----:B---3--:R-:W-:Y:S02]  /*0140*/  IADD3 R13, P4, R8, 0x1f500, RZ ;  /* 0x0001f500080d7810 */ /* 0x008fe40007f9e0ff */
[----:B------:R-:W-:-:S02]  /*0150*/  ISETP.GE.AND P1, PT, R9, RZ, PT ;  /* 0x000000ff0900720c */ /* 0x000fc40003f26270 */
[----:B------:R-:W-:Y:S02]  /*0160*/  IADD3.X R11, RZ, R7, RZ, P5, !PT ;  /* 0x00000007ff0b7210 */ /* 0x000fe40002ffe4ff */
[----:B------:R-:W-:Y:S02]  /*0170*/  SEL R6, R3, R6, !P0 ;  /* 0x0000000603067207 */ /* 0x000fe40004000000 */
[----:B------:R-:W-:Y:S02]  /*0180*/  IADD3.X R15, RZ, R9, RZ, P4, !PT ;  /* 0x00000009ff0f7210 */ /* 0x000fe400027fe4ff */
[----:B------:R-:W-:Y:S02]  /*0190*/  SEL R3, R13, R8, !P1 ;  /* 0x000000080d037207 */ /* 0x000fe40004800000 */
[----:B------:R-:W-:Y:S02]  /*01a0*/  SEL R7, R11, R7, !P0 ;  /* 0x000000070b077207 */ /* 0x000fe40004000000 */
[----:B------:R-:W-:-:S02]  /*01b0*/  SEL R8, R15, R9, !P1 ;  /* 0x000000090f087207 */ /* 0x000fc40004800000 */
[----:B------:R-:W-:Y:S02]  /*01c0*/  ISETP.GT.U32.AND P0, PT, R6, 0x1f4ff, PT ;  /* 0x0001f4ff0600780c */ /* 0x000fe40003f04070 */
[----:B------:R-:W-:Y:S02]  /*01d0*/  ISETP.GT.U32.AND P1, PT, R3, 0x1f4ff, PT ;  /* 0x0001f4ff0300780c */ /* 0x000fe40003f24070 */
[----:B------:R-:W-:Y:S02]  /*01e0*/  ISETP.GT.U32.AND.EX P0, PT, R7, RZ, !P3, P0 ;  /* 0x000000ff0700720c */ /* 0x000fe40005f04100 */
[----:B------:R-:W-:-:S04]  /*01f0*/  ISETP.GT.U32.AND.EX P1, PT, R8, RZ, !P2, P1 ;  /* 0x000000ff0800720c */ /* 0x000fc80005724110 */
[----:B------:R-:W-:-:S13]  /*0200*/  PLOP3.LUT P0, PT, P0, P1, PT, 0xa8, 0x0 ;  /* 0x000000000000781c */ /* 0x000fda0000703570 */
[----:B-1----:R-:W-:Y:S05]  /*0210*/  @!P0 BRA `(.L_x_0) ;  /* 0x0000000000408947 */ /* 0x002fea0003800000 */
[----:B------:R-:W-:Y:S01]  /*0220*/  MOV R3, 0x0 ;  /* 0x0000000000037802 */ /* 0x000fe20000000f00 */
[----:B------:R-:W-:Y:S01]  /*0230*/  ULDC.64 UR4, c[0x4][0x18] ;  /* 0x0100060000047ab9 */ /* 0x000fe20000000a00 */
[----:B------:R-:W-:Y:S01]  /*0240*/  ULDC.64 UR10, c[0x4][0x8] ;  /* 0x01000200000a7ab9 */ /* 0x000fe20000000a00 */
[----:B------:R-:W-:Y:S01]  /*0250*/  MOV R4, UR4 ;  /* 0x0000000400047c02 */ /* 0x000fe20008000f00 */
[----:B------:R1:W2:Y:S01]  /*0260*/  LDC.64 R18, c[0x4][R3] ;  /* 0x0100000003127b82 */ /* 0x0002a20000000a00 */
[----:B------:R-:W-:Y:S01]  /*0270*/  MOV R5, UR5 ;  /* 0x0000000500057c02 */ /* 0x000fe20008000f00 */
[----:B------:R-:W-:Y:S01]  /*0280*/  ULDC.64 UR4, c[0x4][0x10] ;  /* 0x0100040000047ab9 */ /* 0x000fe20000000a00 */
[----:B------:R-:W-:Y:S01]  /*0290*/  HFMA2.MMA R8, -RZ, RZ, 0, 2.384185791015625e-06 ;  /* 0x00000028ff087435 */ /* 0x000fe200000001ff */
[----:B------:R-:W-:Y:S01]  /*02a0*/  MOV R6, UR4 ;  /* 0x0000000400067c02 */ /* 0x000fe20008000f00 */
[----:B------:R-:W-:Y:S01]  /*02b0*/  HFMA2.MMA R13, -RZ, RZ, 0, 0 ;  /* 0x00000000ff0d7435 */ /* 0x000fe200000001ff */
[----:B------:R-:W-:-:S02]  /*02c0*/  MOV R7, UR5 ;  /* 0x0000000500077c02 */ /* 0x000fc40008000f00 */
[----:B------:R-:W-:Y:S02]  /*02d0*/  MOV R10, UR10 ;  /* 0x0000000a000a7c02 */ /* 0x000fe40008000f00 */
[----:B------:R-:W-:Y:S02]  /*02e0*/  MOV R11, UR11 ;  /* 0x0000000b000b7c02 */ /* 0x000fe40008000f00 */
[----:B-1----:R-:W-:-:S07]  /*02f0*/  MOV R12, 0x1 ;  /* 0x00000001000c7802 */ /* 0x002fce0000000f00 */
[----:B------:R-:W-:-:S07]  /*0300*/  LEPC R20, `(.L_x_0) ;  /* 0x000000001014794e */ /* 0x000fce0000000000 */
[----:B0-2--5:R-:W-:Y:S05]  /*0310*/  CALL.ABS.NOINC R18 ;  /* 0x0000000012007343 */ /* 0x025fea0003c00000 */
.L_x_0:
[----:B------:R-:W1:Y:S01]  /*0320*/  S2R R15, SR_TID.X ;  /* 0x00000000000f7919 */ /* 0x000e620000002100 */
[----:B------:R-:W2:Y:S01]  /*0330*/  LDC.64 R4, c[0x0][0x220] ;  /* 0x00008800ff047b82 */ /* 0x000ea20000000a00 */
[C---:B-----5:R-:W-:Y:S02]  /*0340*/  SHF.L.U32 R8, R16.reuse, 0xc, RZ ;  /* 0x0000000c10087819 */ /* 0x060fe400000006ff */
[----:B------:R-:W-:Y:S02]  /*0350*/  CS2R R18, SRZ ;  /* 0x0000000000127805 */ /* 0x000fe4000001ff00 */
[----:B------:R-:W-:Y:S02]  /*0360*/  SHF.L.U64.HI R7, R16, 0xc, R17 ;  /* 0x0000000c10077819 */ /* 0x000fe40000010211 */
[----:B------:R-:W-:Y:S02]  /*0370*/  ISETP.GE.AND P0, PT, R17, RZ, PT ;  /* 0x000000ff1100720c */ /* 0x000fe40003f06270 */
[----:B------:R-:W-:Y:S01]  /*0380*/  CS2R R16, SRZ ;  /* 0x0000000000107805 */ /* 0x000fe2000001ff00 */
[----:B------:R-:W-:Y:S01]  /*0390*/  BAR.SYNC.DEFER_BLOCKING 0x0 ;  /* 0x0000000000007b1d */ /* 0x000fe20000010000 */
[----:B------:R-:W-:-:S04]  /*03a0*/  IADD3 R3, P1, R8, 0x1f500000, RZ ;  /* 0x1f50000008037810 */ /* 0x000fc80007f3e0ff */
[----:B------:R-:W-:Y:S02]  /*03b0*/  IADD3.X R6, RZ, R7, RZ, P1, !PT ;  /* 0x00000007ff067210 */ /* 0x000fe40000ffe4ff */
[----:B------:R-:W-:Y:S02]  /*03c0*/  CS2R R10, SRZ ;  /* 0x00000000000a7805 */ /* 0x000fe4000001ff00 */
[----:B------:R-:W-:Y:S02]  /*03d0*/  SEL R3, R3, R8, !P0 ;  /* 0x0000000803037207 */ /* 0x000fe40004000000 */
[----:B------:R-:W-:Y:S02]  /*03e0*/  CS2R R20, SRZ ;  /* 0x0000000000147805 */ /* 0x000fe4000001ff00 */
[----:B------:R-:W-:Y:S01]  /*03f0*/  SEL R6, R6, R7, !P0 ;  /* 0x0000000706067207 */ /* 0x000fe20004000000 */
[----:B------:R-:W-:Y:S01]  /*0400*/  ULDC.64 UR10, c[0x0][0x230] ;  /* 0x00008c00000a7ab9 */ /* 0x000fe20000000a00 */
[----:B------:R-:W-:-:S02]  /*0410*/  SHF.L.U32 R8, R22, 0xc, RZ ;  /* 0x0000000c16087819 */ /* 0x000fc400000006ff */
[----:B--2---:R-:W-:-:S04]  /*0420*/  LEA R12, P0, R3, R4, 0x1 ;  /* 0x00000004030c7211 */ /* 0x004fc800078008ff */
[----:B------:R-:W-:Y:S02]  /*0430*/  LEA.HI.X R13, R3, R5, R6, 0x1, P0 ;  /* 0x00000005030d7211 */ /* 0x000fe400000f0c06 */
[----:B-1----:R-:W-:-:S04]  /*0440*/  SHF.L.U32 R40, R15, 0x3, RZ ;  /* 0x000000030f287819 */ /* 0x002fc800000006ff */
[----:B------:R-:W-:-:S05]  /*0450*/  LOP3.LUT R40, R40, 0x7f8, RZ, 0xc0, !PT ;  /* 0x000007f828287812 */ /* 0x000fca00078ec0ff */
[----:B------:R-:W-:Y:S01]  /*0460*/  IMAD.WIDE.U32 R12, R40, 0x2, R12 ;  /* 0x00000002280c7825 */ /* 0x000fe200078e000c */
[----:B------:R-:W-:-:S04]  /*0470*/  SHF.L.U64.HI R7, R22, 0xc, R23 ;  /* 0x0000000c16077819 */ /* 0x000fc80000010217 */
[----:B------:R-:W2:Y:S01]  /*0480*/  @!P3 LDG.E.EF.128 R16, desc[UR6][R12.64] ;  /* 0x000000060c10b981 */ /* 0x000ea2000c0e1d00 */
[----:B------:R-:W-:Y:S02]  /*0490*/  IADD3 R3, P1, R8, 0x1f500000, RZ ;  /* 0x1f50000008037810 */ /* 0x000fe40007f3e0ff */
[----:B------:R-:W-:Y:S02]  /*04a0*/  ISETP.GE.AND P0, PT, R23, RZ, PT ;  /* 0x000000ff1700720c */ /* 0x000fe40003f06270 */
[----:B------:R-:W-:Y:S02]  /*04b0*/  IADD3.X R6, RZ, R7, RZ, P1, !PT ;  /* 0x00000007ff067210 */ /* 0x000fe40000ffe4ff */
[----:B------:R-:W-:Y:S02]  /*04c0*/  SEL R3, R3, R8, !P0 ;  /* 0x0000000803037207 */ /* 0x000fe40004000000 */
[----:B------:R-:W-:Y:S02]  /*04d0*/  CS2R R8, SRZ ;  /* 0x0000000000087805 */ /* 0x000fe4000001ff00 */
[----:B------:R-:W-:-:S02]  /*04e0*/  SEL R6, R6, R7, !P0 ;  /* 0x0000000706067207 */ /* 0x000fc40004000000 */
[----:B------:R-:W-:-:S04]  /*04f0*/  LEA R4, P0, R3, R4, 0x1 ;  /* 0x0000000403047211 */ /* 0x000fc800078008ff */
[----:B------:R-:W-:-:S03]  /*0500*/  LEA.HI.X R5, R3, R5, R6, 0x1, P0 ;  /* 0x0000000503057211 */ /* 0x000fc600000f0c06 */
[----:B------:R-:W-:-:S05]  /*0510*/  IMAD.WIDE.U32 R24, R40, 0x2, R4 ;  /* 0x0000000228187825 */ /* 0x000fca00078e0004 */
[----:B------:R-:W3:Y:S01]  /*0520*/  @!P2 LDG.E.EF.128 R8, desc[UR6][R24.64] ;  /* 0x000000061808a981 */ /* 0x000ee2000c0e1d00 */
[----:B------:R-:W-:-:S06]  /*0530*/  CS2R R22, SRZ ;  /* 0x0000000000167805 */ /* 0x000fcc000001ff00 */
[----:B------:R1:W4:Y:S01]  /*0540*/  @!P3 LDG.E.EF.128 R20, desc[UR6][R12.64+0x1000] ;  /* 0x001000060c14b981 */ /* 0x000322000c0e1d00 */
[----:B------:R-:W-:Y:S02]  /*0550*/  CS2R R4, SRZ ;  /* 0x0000000000047805 */ /* 0x000fe4000001ff00 */
[----:B------:R-:W-:-:S06]  /*0560*/  CS2R R6, SRZ ;  /* 0x0000000000067805 */ /* 0x000fcc000001ff00 */
[----:B------:R5:W4:Y:S01]  /*0570*/  @!P2 LDG.E.EF.128 R4, desc[UR6][R24.64+0x1000] ;  /* 0x001000061804a981 */ /* 0x000b22000c0e1d00 */
[----:B------:R-:W1:Y:S01]  /*0580*/  S2UR UR5, SR_CgaCtaId ;  /* 0x00000000000579c3 */ /* 0x000e620000008800 */
[----:B------:R-:W-:Y:S01]  /*0590*/  UMOV UR4, 0x400 ;  /* 0x0000040000047882 */ /* 0x000fe20000000000 */
[----:B------:R-:W-:Y:S01]  /*05a0*/  ISETP.GE.AND P1, PT, R15, 0x10, PT ;  /* 0x000000100f00780c */ /* 0x000fe20003f26270 */
[----:B01----:R-:W-:Y:S01]  /*05b0*/  UPRMT UR4, UR5, 0x654, UR4 ;  /* 0x0000065405047896 */ /* 0x003fe20008000004 */
[----:B--2---:R-:W-:Y:S02]  /*05c0*/  HADD2.F32 R3, -RZ, R16.H1_H1 ;  /* 0x30000010ff037230 */ /* 0x004fe40000004100 */
[----:B------:R-:W-:Y:S02]  /*05d0*/  HADD2.F32 R26, -RZ, R16.H0_H0 ;  /* 0x20000010ff1a7230 */ /* 0x000fe40000004100 */
[----:B------:R-:W-:Y:S02]  /*05e0*/  HADD2.F32 R28, -RZ, R17.H0_H0 ;  /* 0x20000011ff1c7230 */ /* 0x000fe40000004100 */
[----:B------:R-:W-:Y:S01]  /*05f0*/  FMUL R3, R3, R3 ;  /* 0x0000000303037220 */ /* 0x000fe20000400000 */
[----:B------:R-:W-:-:S02]  /*0600*/  HADD2.F32 R12, -RZ, R17.H1_H1 ;  /* 0x30000011ff0c7230 */ /* 0x000fc40000004100 */
[----:B------:R-:W-:Y:S02]  /*0610*/  HADD2.F32 R13, -RZ, R19.H0_H0 ;  /* 0x20000013ff0d7230 */ /* 0x000fe40000004100 */
[----:B------:R-:W-:Y:S01]  /*0620*/  FFMA R3, R26, R26, R3 ;  /* 0x0000001a1a037223 */ /* 0x000fe20000000003 */
[----:B------:R-:W-:Y:S02]  /*0630*/  HADD2.F32 R26, -RZ, R18.H0_H0 ;  /* 0x20000012ff1a7230 */ /* 0x000fe40000004100 */
[----:B-----5:R-:W-:Y:S02]  /*0640*/  HADD2.F32 R25, -RZ, R19.H1_H1 ;  /* 0x30000013ff197230 */ /* 0x020fe40000004100 */
[----:B------:R-:W-:-:S04]  /*0650*/  FFMA R3, R28, R28, R3 ;  /* 0x0000001c1c037223 */ /* 0x000fc80000000003 */
[----:B------:R-:W-:Y:S01]  /*0660*/  FFMA R3, R12, R12, R3 ;  /* 0x0000000c0c037223 */ /* 0x000fe20000000003 */
[----:B------:R-:W-:-:S03]  /*0670*/  HADD2.F32 R12, -RZ, R18.H1_H1 ;  /* 0x30000012ff0c7230 */ /* 0x000fc60000004100 */
[----:B------:R-:W-:-:S04]  /*0680*/  FFMA R3, R26, R26, R3 ;  /* 0x0000001a1a037223 */ /* 0x000fc80000000003 */
[----:B------:R-:W-:Y:S01]  /*0690*/  FFMA R12, R12, R12, R3 ;  /* 0x0000000c0c0c7223 */ /* 0x000fe20000000003 */
[----:B---3--:R-:W-:Y:S02]  /*06a0*/  HADD2.F32 R3, -RZ, R8.H1_H1 ;  /* 0x30000008ff037230 */ /* 0x008fe40000004100 */
[----:B------:R-:W-:Y:S02]  /*06b0*/  HADD2.F32 R26, -RZ, R9.H0_H0 ;  /* 0x20000009ff1a7230 */ /* 0x000fe40000004100 */
[----:B------:R-:W-:Y:S01]  /*06c0*/  FFMA R12, R13, R13, R12 ;  /* 0x0000000d0d0c7223 */ /* 0x000fe2000000000c */
[----:B------:R-:W-:Y:S02]  /*06d0*/  HADD2.F32 R13, -RZ, R8.H0_H0 ;  /* 0x20000008ff0d7230 */ /* 0x000fe40000004100 */
[----:B------:R-:W-:Y:S01]  /*06e0*/  FMUL R24, R3, R3 ;  /* 0x0000000303187220 */ /* 0x000fe20000400000 */
[----:B------:R-:W-:Y:S02]  /*06f0*/  HADD2.F32 R28, -RZ, R9.H1_H1 ;  /* 0x30000009ff1c7230 */ /* 0x000fe40000004100 */
[----:B------:R-:W-:Y:S01]  /*0700*/  FFMA R12, R25, R25, R12 ;  /* 0x00000019190c7223 */ /* 0x000fe2000000000c */
[----:B----4-:R-:W-:-:S02]  /*0710*/  HADD2.F32 R29, -RZ, R20.H1_H1 ;  /* 0x30000014ff1d7230 */ /* 0x010fc40000004100 */
[----:B------:R-:W-:Y:S01]  /*0720*/  FFMA R3, R13, R13, R24 ;  /* 0x0000000d0d037223 */ /* 0x000fe20000000018 */
[----:B------:R-:W-:Y:S01]  /*0730*/  HADD2.F32 R13, -RZ, R20.H0_H0 ;  /* 0x20000014ff0d7230 */ /* 0x000fe20000004100 */
[----:B------:R-:W0:Y:S02]  /*0740*/  LDC.64 R24, c[0x0][0x230] ;  /* 0x00008c00ff187b82 */ /* 0x000e240000000a00 */
[----:B------:R-:W-:Y:S01]  /*0750*/  FFMA R3, R26, R26, R3 ;  /* 0x0000001a1a037223 */ /* 0x000fe20000000003 */
[----:B------:R-:W-:Y:S02]  /*0760*/  HADD2.F32 R26, -RZ, R10.H0_H0 ;  /* 0x2000000aff1a7230 */ /* 0x000fe40000004100 */
[----:B------:R-:W-:Y:S01]  /*0770*/  FFMA R12, R13, R13, R12 ;  /* 0x0000000d0d0c7223 */ /* 0x000fe2000000000c */
[----:B------:R-:W-:Y:S02]  /*0780*/  HADD2.F32 R13, -RZ, R21.H0_H0 ;  /* 0x20000015ff0d7230 */ /* 0x000fe40000004100 */
[----:B------:R-:W-:Y:S01]  /*0790*/  FFMA R3, R28, R28, R3 ;  /* 0x0000001c1c037223 */ /* 0x000fe20000000003 */
[----:B------:R-:W-:-:S02]  /*07a0*/  HADD2.F32 R28, -RZ, R10.H1_H1 ;  /* 0x3000000aff1c7230 */ /* 0x000fc40000004100 */
[----:B------:R-:W-:Y:S01]  /*07b0*/  FFMA R12, R29, R29, R12 ;  /* 0x0000001d1d0c7223 */ /* 0x000fe2000000000c */
[----:B------:R-:W-:Y:S02]  /*07c0*/  HADD2.F32 R29, -RZ, R21.H1_H1 ;  /* 0x30000015ff1d7230 */ /* 0x000fe40000004100 */
[----:B------:R-:W-:Y:S01]  /*07d0*/  FFMA R3, R26, R26, R3 ;  /* 0x0000001a1a037223 */ /* 0x000fe20000000003 */
[----:B------:R-:W-:Y:S02]  /*07e0*/  HADD2.F32 R26, -RZ, R11.H0_H0 ;  /* 0x2000000bff1a7230 */ /* 0x000fe40000004100 */
[----:B------:R-:W-:Y:S01]  /*07f0*/  FFMA R12, R13, R13, R12 ;  /* 0x0000000d0d0c7223 */ /* 0x000fe2000000000c */
[----:B------:R-:W-:Y:S02]  /*0800*/  HADD2.F32 R31, -RZ, R4.H1_H1 ;  /* 0x30000004ff1f7230 */ /* 0x000fe40000004100 */
[----:B------:R-:W-:Y:S01]  /*0810*/  FFMA R13, R28, R28, R3 ;  /* 0x0000001c1c0d7223 */ /* 0x000fe20000000003 */
[----:B------:R-:W-:Y:S01]  /*0820*/  HADD2.F32 R28, -RZ, R11.H1_H1 ;  /* 0x3000000bff1c7230 */ /* 0x000fe20000004100 */
[----:B------:R-:W-:Y:S01]  /*0830*/  SHF.L.U32 R3, R2, 0xd, RZ ;  /* 0x0000000d02037819 */ /* 0x000fe200000006ff */
[----:B------:R-:W-:Y:S01]  /*0840*/  FFMA R2, R29, R29, R12 ;  /* 0x0000001d1d027223 */ /* 0x000fe2000000000c */
[----:B------:R-:W-:Y:S01]  /*0850*/  FFMA R13, R26, R26, R13 ;  /* 0x0000001a1a0d7223 */ /* 0x000fe2000000000d */
[----:B------:R-:W-:Y:S01]  /*0860*/  HADD2.F32 R29, -RZ, R4.H0_H0 ;  /* 0x20000004ff1d7230 */ /* 0x000fe20000004100 */
[----:B------:R-:W-:Y:S01]  /*0870*/  LOP3.LUT R26, R40, R3, RZ, 0xfc, !PT ;  /* 0x00000003281a7212 */ /* 0x000fe200078efcff */
[----:B------:R-:W-:-:S02]  /*0880*/  HADD2.F32 R33, -RZ, R5.H0_H0 ;  /* 0x20000005ff217230 */ /* 0x000fc40000004100 */
[----:B------:R-:W-:Y:S01]  /*0890*/  FFMA R28, R28, R28, R13 ;  /* 0x0000001c1c1c7223 */ /* 0x000fe2000000000d */
[----:B------:R-:W-:Y:S01]  /*08a0*/  SHF.R.S32.HI R3, RZ, 0x1f, R3 ;  /* 0x0000001fff037819 */ /* 0x000fe20000011403 */
[----:B0-----:R-:W-:-:S04]  /*08b0*/  IMAD.WIDE R12, R26, 0x2, R24 ;  /* 0x000000021a0c7825 */ /* 0x001fc800078e0218 */
[----:B------:R-:W-:Y:S01]  /*08c0*/  FFMA R28, R29, R29, R28 ;  /* 0x0000001d1d1c7223 */ /* 0x000fe2000000001c */
[----:B------:R-:W-:Y:S01]  /*08d0*/  SHF.L.U64.HI R3, R26, 0x1, R3 ;  /* 0x000000011a037819 */ /* 0x000fe20000010203 */
[----:B------:R-:W-:Y:S02]  /*08e0*/  HADD2.F32 R29, -RZ, R22.H0_H0 ;  /* 0x20000016ff1d7230 */ /* 0x000fe40000004100 */
[----:B------:R-:W-:Y:S01]  /*08f0*/  FFMA R28, R31, R31, R28 ;  /* 0x0000001f1f1c7223 */ /* 0x000fe2000000001c */
[----:B------:R-:W-:Y:S01]  /*0900*/  HADD2.F32 R31, -RZ, R22.H1_H1 ;  /* 0x30000016ff1f7230 */ /* 0x000fe20000004100 */
[----:B------:R0:W-:Y:S01]  /*0910*/  @!P3 STG.E.128 desc[UR6][R12.64], R16 ;  /* 0x000000100c00b986 */ /* 0x0001e2000c101d06 */
[----:B------:R-:W-:Y:S01]  /*0920*/  FFMA R2, R29, R29, R2 ;  /* 0x0000001d1d027223 */ /* 0x000fe20000000002 */
[----:B------:R-:W-:Y:S02]  /*0930*/  HADD2.F32 R29, -RZ, R23.H0_H0 ;  /* 0x20000017ff1d7230 */ /* 0x000fe40000004100 */
[----:B------:R-:W-:Y:S01]  /*0940*/  FFMA R28, R33, R33, R28 ;  /* 0x00000021211c7223 */ /* 0x000fe2000000001c */
[----:B------:R-:W-:-:S02]  /*0950*/  HADD2.F32 R33, -RZ, R5.H1_H1 ;  /* 0x30000005ff217230 */ /* 0x000fc40000004100 */
[----:B------:R-:W-:Y:S01]  /*0960*/  FFMA R2, R31, R31, R2 ;  /* 0x0000001f1f027223 */ /* 0x000fe20000000002 */
[----:B------:R-:W-:-:S03]  /*0970*/  HADD2.F32 R31, -RZ, R6.H1_H1 ;  /* 0x30000006ff1f7230 */ /* 0x000fc60000004100 */
[----:B------:R-:W-:Y:S01]  /*0980*/  FFMA R2, R29, R29, R2 ;  /* 0x0000001d1d027223 */ /* 0x000fe20000000002 */
[----:B------:R-:W-:Y:S02]  /*0990*/  HADD2.F32 R29, -RZ, R6.H0_H0 ;  /* 0x20000006ff1d7230 */ /* 0x000fe40000004100 */
[----:B------:R-:W-:-:S04]  /*09a0*/  FFMA R28, R33, R33, R28 ;  /* 0x00000021211c7223 */ /* 0x000fc8000000001c */
[----:B------:R-:W-:Y:S01]  /*09b0*/  FFMA R28, R29, R29, R28 ;  /* 0x0000001d1d1c7223 */ /* 0x000fe2000000001c */
[----:B------:R-:W-:Y:S01]  /*09c0*/  HADD2.F32 R29, -RZ, R7.H0_H0 ;  /* 0x20000007ff1d7230 */ /* 0x000fe20000004100 */
[----:B0-----:R-:W-:Y:S01]  /*09d0*/  SHF.L.U32 R19, R26, 0x1, RZ ;  /* 0x000000011a137819 */ /* 0x001fe200000006ff */
[----:B------:R-:W-:Y:S02]  /*09e0*/  HADD2.F32 R17, -RZ, R23.H1_H1 ;  /* 0x30000017ff117230 */ /* 0x000fe40000004100 */
[----:B------:R-:W-:Y:S01]  /*09f0*/  FFMA R28, R31, R31, R28 ;  /* 0x0000001f1f1c7223 */ /* 0x000fe2000000001c */
[----:B------:R-:W-:Y:S01]  /*0a00*/  HADD2.F32 R31, -RZ, R7.H1_H1 ;  /* 0x30000007ff1f7230 */ /* 0x000fe20000004100 */
[----:B------:R-:W-:Y:S01]  /*0a10*/  IADD3 R16, P0, R19, UR10, RZ ;  /* 0x0000000a13107c10 */ /* 0x000fe2000ff1e0ff */
[----:B------:R-:W-:Y:S01]  /*0a20*/  FFMA R2, R17, R17, R2 ;  /* 0x0000001111027223 */ /* 0x000fe20000000002 */
[----:B------:R-:W-:Y:S02]  /*0a30*/  FFMA R28, R29, R29, R28 ;  /* 0x0000001d1d1c7223 */ /* 0x000fe4000000001c */
[----:B------:R-:W-:-:S02]  /*0a40*/  IADD3.X R17, R3, UR11, RZ, P0, !PT ;  /* 0x0000000b03117c10 */ /* 0x000fc400087fe4ff */
[----:B------:R-:W-:Y:S01]  /*0a50*/  LOP3.LUT P0, RZ, R15, 0x1f, RZ, 0xc0, !PT ;  /* 0x0000001f0fff7812 */ /* 0x000fe2000780c0ff */
[----:B------:R-:W-:Y:S01]  /*0a60*/  FFMA R28, R31, R31, R28 ;  /* 0x0000001f1f1c7223 */ /* 0x000fe2000000001c */
[----:B------:R-:W-:Y:S01]  /*0a70*/  FSEL R2, R2, RZ, !P3 ;  /* 0x000000ff02027208 */ /* 0x000fe20005800000 */
[----:B------:R-:W-:Y:S03]  /*0a80*/  @!P3 STG.E.128 desc[UR6][R16.64+0x1000], R20 ;  /* 0x001000141000b986 */ /* 0x000fe6000c101d06 */
[----:B------:R-:W-:Y:S01]  /*0a90*/  FSEL R28, R28, RZ, !P2 ;  /* 0x000000ff1c1c7208 */ /* 0x000fe20005000000 */
[----:B------:R-:W0:Y:S04]  /*0aa0*/  SHFL.BFLY PT, R29, R2, 0x10, 0x1f ;  /* 0x0e001f00021d7f89 */ /* 0x000e2800000e0000 */
[----:B------:R-:W1:Y:S01]  /*0ab0*/  SHFL.BFLY PT, R31, R28, 0x10, 0x1f ;  /* 0x0e001f001c1f7f89 */ /* 0x000e6200000e0000 */
[----:B0-----:R-:W-:Y:S01]  /*0ac0*/  FADD R29, R2, R29 ;  /* 0x0000001d021d7221 */ /* 0x001fe20000000000 */
[----:B-1----:R-:W-:-:S04]  /*0ad0*/  FADD R31, R28, R31 ;  /* 0x0000001f1c1f7221 */ /* 0x002fc80000000000 */
        /* <DEDUP_REMOVED lines=12> */
[----:B------:R-:W0:Y:S01]  /*0ba0*/  SHFL.BFLY PT, R29, R22, 0x1, 0x1f ;  /* 0x0c201f00161d7f89 */ /* 0x000e2200000e0000 */
[----:B------:R-:W-:-:S03]  /*0bb0*/  SHF.L.U32 R23, R0, 0xc, RZ ;  /* 0x0000000c00177819 */ /* 0x000fc600000006ff */
[----:B------:R-:W1:Y:S01]  /*0bc0*/  SHFL.BFLY PT, R21, R20, 0x1, 0x1f ;  /* 0x0c201f0014157f89 */ /* 0x000e6200000e0000 */
[----:B------:R-:W-:Y:S02]  /*0bd0*/  SHF.R.S32.HI R0, RZ, 0x1f, R23 ;  /* 0x0000001fff007819 */ /* 0x000fe40000011417 */
[----:B------:R-:W-:-:S05]  /*0be0*/  LOP3.LUT R18, R23, R40, RZ, 0xfc, !PT ;  /* 0x0000002817127212 */ /* 0x000fca00078efcff */
[----:B------:R-:W-:-:S05]  /*0bf0*/  IMAD.WIDE R24, R18, 0x2, R24 ;  /* 0x0000000212187825 */ /* 0x000fca00078e0218 */
[----:B------:R2:W-:Y:S01]  /*0c00*/  @!P2 STG.E.128 desc[UR6][R24.64], R8 ;  /* 0x000000081800a986 */ /* 0x0005e2000c101d06 */
[----:B0-----:R-:W-:Y:S01]  /*0c10*/  FADD R31, R22, R29 ;  /* 0x0000001d161f7221 */ /* 0x001fe20000000000 */
[----:B------:R-:W-:Y:S02]  /*0c20*/  LOP3.LUT R29, R40, R23, RZ, 0xfc, !PT ;  /* 0x00000017281d7212 */ /* 0x000fe400078efcff */
[----:B------:R-:W-:Y:S01]  /*0c30*/  SHF.R.U32.HI R22, RZ, 0x3, R15 ;  /* 0x00000003ff167819 */ /* 0x000fe2000001160f */
[----:B-1----:R-:W-:Y:S01]  /*0c40*/  FADD R23, R20, R21 ;  /* 0x0000001514177221 */ /* 0x002fe20000000000 */
[C---:B------:R-:W-:Y:S02]  /*0c50*/  SHF.L.U32 R2, R29.reuse, 0x1, RZ ;  /* 0x000000011d027819 */ /* 0x040fe400000006ff */
[----:B------:R-:W-:Y:S02]  /*0c60*/  SHF.L.U64.HI R0, R29, 0x1, R0 ;  /* 0x000000011d007819 */ /* 0x000fe40000010200 */
[----:B------:R-:W-:-:S02]  /*0c70*/  IADD3 R38, P4, R2, UR10, RZ ;  /* 0x0000000a02267c10 */ /* 0x000fc4000ff9e0ff */
[----:B------:R-:W-:Y:S02]  /*0c80*/  LOP3.LUT R22, R22, 0x1c, RZ, 0xc0, !PT ;  /* 0x0000001c16167812 */ /* 0x000fe400078ec0ff */
[----:B------:R-:W-:Y:S02]  /*0c90*/  IADD3.X R39, R0, UR11, RZ, P4, !PT ;  /* 0x0000000b00277c10 */ /* 0x000fe4000a7fe4ff */
[C---:B------:R-:W-:Y:S01]  /*0ca0*/  LEA R20, R15.reuse, UR4, 0x2 ;  /* 0x000000040f147c11 */ /* 0x040fe2000f8e10ff */
[----:B------:R-:W-:Y:S01]  /*0cb0*/  @!P0 STS [R22+UR4], R31 ;  /* 0x0000001f16008988 */ /* 0x000fe20008000804 */
[----:B--2---:R-:W-:-:S03]  /*0cc0*/  LOP3.LUT R10, R15, 0x1, RZ, 0xc0, !PT ;  /* 0x000000010f0a7812 */ /* 0x004fc600078ec0ff */
[----:B------:R0:W-:Y:S01]  /*0cd0*/  @!P0 STS [R22+UR4+0x20], R23 ;  /* 0x0000201716008988 */ /* 0x0001e20008000804 */
[C---:B------:R-:W-:Y:S02]  /*0ce0*/  LOP3.LUT P0, RZ, R15.reuse, 0x7, RZ, 0xc0, !PT ;  /* 0x000000070fff7812 */ /* 0x040fe4000780c0ff */
[----:B------:R-:W-:Y:S01]  /*0cf0*/  LEA R10, R10, UR4, 0x2 ;  /* 0x000000040a0a7c11 */ /* 0x000fe2000f8e10ff */
[----:B------:R1:W-:Y:S01]  /*0d00*/  @!P2 STG.E.128 desc[UR6][R38.64+0x1000], R4 ;  /* 0x001000042600a986 */ /* 0x0003e2000c101d06 */
[----:B------:R-:W-:Y:S01]  /*0d10*/  BAR.SYNC.DEFER_BLOCKING 0x0 ;  /* 0x0000000000007b1d */ /* 0x000fe20000010000 */
[----:B------:R-:W-:Y:S02]  /*0d20*/  ISETP.LT.AND P0, PT, R15, 0x10, !P0 ;  /* 0x000000100f00780c */ /* 0x000fe40004701270 */
[----:B0-----:R-:W-:-:S05]  /*0d30*/  CS2R R22, SRZ ;  /* 0x0000000000167805 */ /* 0x001fca000001ff00 */
[----:B-1----:R-:W0:Y:S01]  /*0d40*/  LDC.64 R6, c[0x0][0x228] ;  /* 0x00008a00ff067b82 */ /* 0x002e220000000a00 */
[----:B------:R-:W1:Y:S01]  /*0d50*/  @!P1 LDS R27, [R20] ;  /* 0x00000000141b9984 */ /* 0x000e620000000800 */
[----:B0-----:R-:W-:-:S03]  /*0d60*/  IMAD.WIDE.U32 R40, R40, 0x2, R6 ;  /* 0x0000000228287825 */ /* 0x001fc600078e0006 */
[----:B-1----:R-:W0:Y:S02]  /*0d70*/  SHFL.BFLY PT, R28, R27, 0x4, 0x1f ;  /* 0x0c801f001b1c7f89 */ /* 0x002e2400000e0000 */
[----:B0-----:R-:W-:Y:S01]  /*0d80*/  FADD R28, R27, R28 ;  /* 0x0000001c1b1c7221 */ /* 0x001fe20000000000 */
[----:B------:R-:W-:-:S04]  /*0d90*/  MOV R27, 0x39800000 ;  /* 0x39800000001b7802 */ /* 0x000fc80000000f00 */
[----:B------:R-:W0:Y:S02]  /*0da0*/  SHFL.BFLY PT, R21, R28, 0x2, 0x1f ;  /* 0x0c401f001c157f89 */ /* 0x000e2400000e0000 */
[----:B0-----:R-:W-:Y:S02]  /*0db0*/  FADD R21, R28, R21 ;  /* 0x000000151c157221 */ /* 0x001fe40000000000 */
[----:B------:R-:W0:Y:S03]  /*0dc0*/  LDC.64 R28, c[0x0][0x210] ;  /* 0x00008400ff1c7b82 */ /* 0x000e260000000a00 */
[----:B------:R-:W1:Y:S02]  /*0dd0*/  SHFL.BFLY PT, R8, R21, 0x1, 0x1f ;  /* 0x0c201f0015087f89 */ /* 0x000e6400000e0000 */
[----:B-1----:R-:W-:-:S05]  /*0de0*/  FADD R9, R21, R8 ;  /* 0x0000000815097221 */ /* 0x002fca0000000000 */
[----:B------:R1:W-:Y:S01]  /*0df0*/  @P0 STS [R20], R9 ;  /* 0x0000000914000388 */ /* 0x0003e20000000800 */
[----:B------:R-:W-:Y:S01]  /*0e00*/  BAR.SYNC.DEFER_BLOCKING 0x0 ;  /* 0x0000000000007b1d */ /* 0x000fe20000010000 */
[----:B------:R-:W-:Y:S02]  /*0e10*/  LOP3.LUT P0, RZ, R15, 0xfe, RZ, 0xc0, !PT ;  /* 0x000000fe0fff7812 */ /* 0x000fe4000780c0ff */
[----:B-1----:R-:W-:Y:S02]  /*0e20*/  LOP3.LUT R9, R14, 0x1, R15, 0xf8, !PT ;  /* 0x000000010e097812 */ /* 0x002fe400078ef80f */
[----:B------:R-:W-:Y:S02]  /*0e30*/  CS2R R20, SRZ ;  /* 0x0000000000147805 */ /* 0x000fe4000001ff00 */
[C---:B------:R-:W-:Y:S01]  /*0e40*/  ISETP.LT.AND P0, PT, R9.reuse, UR8, !P0 ;  /* 0x0000000809007c0c */ /* 0x040fe2000c701270 */
[----:B0-----:R-:W-:Y:S01]  /*0e50*/  IMAD.WIDE R28, R9, 0x4, R28 ;  /* 0x00000004091c7825 */ /* 0x001fe200078e021c */
[----:B------:R-:W-:Y:S01]  /*0e60*/  CS2R R8, SRZ ;  /* 0x0000000000087805 */ /* 0x000fe2000001ff00 */
[----:B------:R-:W-:Y:S04]  /*0e70*/  LDS R4, [UR4] ;  /* 0x00000004ff047984 */ /* 0x000fe80008000800 */
[----:B------:R-:W0:Y:S01]  /*0e80*/  LDS R5, [UR4+0x20] ;  /* 0x00002004ff057984 */ /* 0x000e220008000800 */
[----:B------:R-:W-:Y:S06]  /*0e90*/  BAR.SYNC.DEFER_BLOCKING 0x0 ;  /* 0x0000000000007b1d */ /* 0x000fec0000010000 */
[----:B0-----:R-:W-:Y:S01]  /*0ea0*/  STS.64 [UR4], R4 ;  /* 0x00000004ff007988 */ /* 0x001fe20008000a04 */
[----:B------:R-:W-:Y:S01]  /*0eb0*/  CS2R R6, SRZ ;  /* 0x0000000000067805 */ /* 0x000fe2000001ff00 */
[----:B------:R-:W-:Y:S01]  /*0ec0*/  ULDC.64 UR4, c[0x0][0x238] ;  /* 0x00008e0000047ab9 */ /* 0x000fe20000000a00 */
[----:B------:R-:W-:Y:S06]  /*0ed0*/  BAR.SYNC.DEFER_BLOCKING 0x0 ;  /* 0x0000000000007b1d */ /* 0x000fec0000010000 */
[----:B------:R-:W0:Y:S02]  /*0ee0*/  LDS R10, [R10] ;  /* 0x000000000a0a7984 */ /* 0x000e240000000800 */
[----:B0-----:R-:W-:Y:S01]  /*0ef0*/  FFMA R30, R10, R27, 9.9999997473787516356e-06 ;  /* 0x3727c5ac0a1e7423 */ /* 0x001fe2000000001b */
[----:B------:R-:W-:-:S03]  /*0f00*/  CS2R R10, SRZ ;  /* 0x00000000000a7805 */ /* 0x000fc6000001ff00 */
[----:B------:R-:W0:Y:S01]  /*0f10*/  MUFU.RSQ R31, R30 ;  /* 0x0000001e001f7308 */ /* 0x000e220000001400 */
[----:B------:R-:W-:Y:S06]  /*0f20*/  BAR.SYNC.DEFER_BLOCKING 0x0 ;  /* 0x0000000000007b1d */ /* 0x000fec0000010000 */
[----:B0-----:R0:W-:Y:S04]  /*0f30*/  @P0 STG.E desc[UR6][R28.64], R31 ;  /* 0x0000001f1c000986 */ /* 0x0011e8000c101906 */
[----:B------:R1:W2:Y:S04]  /*0f40*/  @!P2 LDG.E.EF.128 R20, desc[UR6][R24.64] ;  /* 0x000000061814a981 */ /* 0x0002a8000c0e1d00 */
[----:B------:R-:W0:Y:S04]  /*0f50*/  @!P3 LDG.E.EF.128 R8, desc[UR6][R12.64] ;  /* 0x000000060c08b981 */ /* 0x000e28000c0e1d00 */
[----:B------:R-:W3:Y:S01]  /*0f60*/  LDG.E.EL.128 R12, desc[UR6][R40.64] ;  /* 0x00000006280c7981 */ /* 0x000ee2000c2e1d00 */
[-C--:B------:R-:W-:Y:S01]  /*0f70*/  FFMA R30, R4, R27.reuse, 9.9999997473787516356e-06 ;  /* 0x3727c5ac041e7423 */ /* 0x080fe2000000001b */
[----:B------:R-:W-:-:S04]  /*0f80*/  FFMA R27, R5, R27, 9.9999997473787516356e-06 ;  /* 0x3727c5ac051b7423 */ /* 0x000fc8000000001b */
[----:B-1----:R-:W1:Y:S01]  /*0f90*/  MUFU.RSQ R25, R27 ;  /* 0x0000001b00197308 */ /* 0x002e620000001400 */
[----:B------:R-:W-:-:S06]  /*0fa0*/  CS2R R4, SRZ ;  /* 0x0000000000047805 */ /* 0x000fcc000001ff00 */
[----:B------:R4:W5:Y:S01]  /*0fb0*/  @!P3 LDG.E.EF.128 R4, desc[UR6][R16.64+0x1000] ;  /* 0x001000061004b981 */ /* 0x000962000c0e1d00 */
[----:B------:R-:W0:Y:S01]  /*0fc0*/  MUFU.RSQ R24, R30 ;  /* 0x0000001e00187308 */ /* 0x000e220000001400 */
[----:B--2---:R-:W-:Y:S02]  /*0fd0*/  HADD2.F32 R32, -RZ, R20.H0_H0 ;  /* 0x20000014ff207230 */ /* 0x004fe40000004100 */
[----:B0-----:R-:W-:-:S03]  /*0fe0*/  HADD2.F32 R29, -RZ, R8.H0_H0 ;  /* 0x20000008ff1d7230 */ /* 0x001fc60000004100 */
[C---:B-1----:R-:W-:Y:S01]  /*0ff0*/  FMUL R31, R25.reuse, R32 ;  /* 0x00000020191f7220 */ /* 0x042fe20000400000 */
[----:B------:R-:W-:Y:S02]  /*1000*/  HADD2.F32 R27, -RZ, R8.H1_H1 ;  /* 0x30000008ff1b7230 */ /* 0x000fe40000004100 */
[----:B------:R-:W-:Y:S02]  /*1010*/  HADD2.F32 R8, -RZ, R20.H1_H1 ;  /* 0x30000014ff087230 */ /* 0x000fe40000004100 */
[----:B---3--:R-:W-:Y:S02]  /*1020*/  HADD2.F32 R28, -RZ, R12.H0_H0 ;  /* 0x2000000cff1c7230 */ /* 0x008fe40000004100 */
[C---:B------:R-:W-:Y:S01]  /*1030*/  FMUL R29, R24.reuse, R29 ;  /* 0x0000001d181d7220 */ /* 0x040fe20000400000 */
[----:B------:R-:W-:Y:S02]  /*1040*/  HADD2.F32 R12, -RZ, R12.H1_H1 ;  /* 0x3000000cff0c7230 */ /* 0x000fe40000004100 */
[----:B------:R-:W-:Y:S01]  /*1050*/  FMUL R27, R24, R27 ;  /* 0x0000001b181b7220 */ /* 0x000fe20000400000 */
[----:B----4-:R-:W-:Y:S01]  /*1060*/  FMUL R16, R28, R31 ;  /* 0x0000001f1c107220 */ /* 0x010fe20000400000 */
[----:B------:R-:W-:Y:S01]  /*1070*/  FMUL R31, R25, R8 ;  /* 0x00000008191f7220 */ /* 0x000fe20000400000 */
[----:B------:R-:W-:-:S02]  /*1080*/  HADD2.F32 R8, -RZ, R21.H0_H0 ;  /* 0x20000015ff087230 */ /* 0x000fc40000004100 */
[----:B------:R-:W-:Y:S01]  /*1090*/  FMUL R20, R28, R29 ;  /* 0x0000001d1c147220 */ /* 0x000fe20000400000 */
[----:B------:R-:W-:Y:S02]  /*10a0*/  HADD2.F32 R29, -RZ, R9.H0_H0 ;  /* 0x20000009ff1d7230 */ /* 0x000fe40000004100 */
[----:B------:R-:W-:Y:S01]  /*10b0*/  FMUL R34, R12, R27 ;  /* 0x0000001b0c227220 */ /* 0x000fe20000400000 */
[----:B------:R-:W-:Y:S02]  /*10c0*/  HADD2.F32 R9, -RZ, R9.H1_H1 ;  /* 0x30000009ff097230 */ /* 0x000fe40000004100 */
[----:B------:R-:W-:Y:S01]  /*10d0*/  FMUL R27, R25, R8 ;  /* 0x00000008191b7220 */ /* 0x000fe20000400000 */
[----:B------:R-:W-:Y:S02]  /*10e0*/  HADD2.F32 R8, -RZ, R21.H1_H1 ;  /* 0x30000015ff087230 */ /* 0x000fe40000004100 */
[----:B------:R-:W-:Y:S02]  /*10f0*/  HADD2.F32 R30, -RZ, R13.H0_H0 ;  /* 0x2000000dff1e7230 */ /* 0x000fe40000004100 */
[----:B------:R-:W-:Y:S01]  /*1100*/  FMUL R36, R24, R9 ;  /* 0x0000000918247220 */ /* 0x000fe20000400000 */
[----:B------:R-:W-:-:S02]  /*1110*/  HADD2.F32 R13, -RZ, R13.H1_H1 ;  /* 0x3000000dff0d7230 */ /* 0x000fc40000004100 */
[----:B------:R-:W-:Y:S01]  /*1120*/  FMUL R8, R25, R8 ;  /* 0x0000000819087220 */ /* 0x000fe20000400000 */
[----:B------:R-:W-:Y:S02]  /*1130*/  HADD2.F32 R9, -RZ, R10.H0_H0 ;  /* 0x2000000aff097230 */ /* 0x000fe40000004100 */
[C---:B------:R-:W-:Y:S01]  /*1140*/  FMUL R29, R24.reuse, R29 ;  /* 0x0000001d181d7220 */ /* 0x040fe20000400000 */
[----:B------:R-:W-:Y:S02]  /*1150*/  FMUL R32, R13, R8 ;  /* 0x000000080d207220 */ /* 0x000fe40000400000 */
[----:B------:R-:W-:Y:S01]  /*1160*/  FMUL R8, R24, R9 ;  /* 0x0000000918087220 */ /* 0x000fe20000400000 */
[----:B------:R-:W-:Y:S02]  /*1170*/  HADD2.F32 R9, -RZ, R10.H1_H1 ;  /* 0x3000000aff097230 */ /* 0x000fe40000004100 */
[----:B------:R-:W-:Y:S01]  /*1180*/  FMUL R17, R12, R31 ;  /* 0x0000001f0c117220 */ /* 0x000fe20000400000 */
[C---:B------:R-:W-:Y:S01]  /*1190*/  FMUL R21, R30.reuse, R29 ;  /* 0x0000001d1e157220 */ /* 0x040fe20000400000 */
[----:B------:R-:W-:Y:S01]  /*11a0*/  FMUL R30, R30, R27 ;  /* 0x0000001b1e1e7220 */ /* 0x000fe20000400000 */
[----:B------:R-:W-:-:S02]  /*11b0*/  HADD2.F32 R12, -RZ, R22.H0_H0 ;  /* 0x20000016ff0c7230 */ /* 0x000fc40000004100 */
[----:B------:R-:W-:Y:S02]  /*11c0*/  HADD2.F32 R27, -RZ, R14.H0_H0 ;  /* 0x2000000eff1b7230 */ /* 0x000fe40000004100 */
[----:B------:R-:W-:Y:S02]  /*11d0*/  HADD2.F32 R22, -RZ, R22.H1_H1 ;  /* 0x30000016ff167230 */ /* 0x000fe40000004100 */
[----:B------:R-:W-:Y:S01]  /*11e0*/  FMUL R9, R24, R9 ;  /* 0x0000000918097220 */ /* 0x000fe20000400000 */
[----:B------:R-:W-:Y:S02]  /*11f0*/  HADD2.F32 R14, -RZ, R14.H1_H1 ;  /* 0x3000000eff0e7230 */ /* 0x000fe40000004100 */
[----:B------:R-:W-:Y:S01]  /*1200*/  FMUL R31, R27, R8 ;  /* 0x000000081b1f7220 */ /* 0x000fe20000400000 */
[----:B------:R-:W-:Y:S01]  /*1210*/  FMUL R35, R25, R22 ;  /* 0x0000001619237220 */ /* 0x000fe20000400000 */
[----:B------:R-:W-:Y:S02]  /*1220*/  HADD2.F32 R8, -RZ, R23.H0_H0 ;  /* 0x20000017ff087230 */ /* 0x000fe40000004100 */
[----:B------:R-:W-:Y:S01]  /*1230*/  FMUL R22, R14, R9 ;  /* 0x000000090e167220 */ /* 0x000fe20000400000 */
[----:B------:R-:W-:-:S02]  /*1240*/  HADD2.F32 R9, -RZ, R11.H0_H0 ;  /* 0x2000000bff097230 */ /* 0x000fc40000004100 */
[----:B------:R-:W-:Y:S02]  /*1250*/  HADD2.F32 R11, -RZ, R11.H1_H1 ;  /* 0x3000000bff0b7230 */ /* 0x000fe40000004100 */
[----:B------:R-:W-:Y:S02]  /*1260*/  HADD2.F32 R10, -RZ, R23.H1_H1 ;  /* 0x30000017ff0a7230 */ /* 0x000fe40000004100 */
[----:B------:R-:W-:Y:S01]  /*1270*/  FMUL R36, R13, R36 ;  /* 0x000000240d247220 */ /* 0x000fe20000400000 */
[----:B------:R-:W-:Y:S02]  /*1280*/  HADD2.F32 R28, -RZ, R15.H0_H0 ;  /* 0x2000000fff1c7230 */ /* 0x000fe40000004100 */
[C---:B------:R-:W-:Y:S01]  /*1290*/  FMUL R13, R25.reuse, R8 ;  /* 0x00000008190d7220 */ /* 0x040fe20000400000 */
[----:B------:R-:W-:Y:S02]  /*12a0*/  HADD2.F32 R15, -RZ, R15.H1_H1 ;  /* 0x3000000fff0f7230 */ /* 0x000fe40000004100 */
[C---:B------:R-:W-:Y:S01]  /*12b0*/  FMUL R9, R24.reuse, R9 ;  /* 0x0000000918097220 */ /* 0x040fe20000400000 */
[----:B------:R-:W-:Y:S01]  /*12c0*/  FMUL R8, R24, R11 ;  /* 0x0000000b18087220 */ /* 0x000fe20000400000 */
[C---:B------:R-:W-:Y:S01]  /*12d0*/  FMUL R10, R25.reuse, R10 ;  /* 0x0000000a190a7220 */ /* 0x040fe20000400000 */
[----:B------:R-:W-:Y:S01]  /*12e0*/  FMUL R12, R25, R12 ;  /* 0x0000000c190c7220 */ /* 0x000fe20000400000 */
[----:B------:R-:W-:Y:S01]  /*12f0*/  FMUL R33, R28, R9 ;  /* 0x000000091c217220 */ /* 0x000fe20000400000 */
[C---:B------:R-:W-:Y:S01]  /*1300*/  FMUL R23, R15.reuse, R8 ;  /* 0x000000080f177220 */ /* 0x040fe20000400000 */
[----:B------:R-:W-:Y:S01]  /*1310*/  FMUL R29, R15, R10 ;  /* 0x0000000a0f1d7220 */ /* 0x000fe20000400000 */
[----:B------:R-:W-:-:S02]  /*1320*/  CS2R R8, SRZ ;  /* 0x0000000000087805 */ /* 0x000fc4000001ff00 */
[----:B------:R-:W-:Y:S01]  /*1330*/  CS2R R10, SRZ ;  /* 0x00000000000a7805 */ /* 0x000fe2000001ff00 */
[----:B------:R-:W-:Y:S01]  /*1340*/  FMUL R27, R27, R12 ;  /* 0x0000000c1b1b7220 */ /* 0x000fe20000400000 */
[----:B------:R-:W-:Y:S01]  /*1350*/  FMUL R35, R14, R35 ;  /* 0x000000230e237220 */ /* 0x000fe20000400000 */
[----:B------:R-:W-:Y:S02]  /*1360*/  FMUL R28, R28, R13 ;  /* 0x0000000d1c1c7220 */ /* 0x000fe40000400000 */
[----:B------:R-:W2:Y:S04]  /*1370*/  LDG.E.EL.128 R12, desc[UR6][R40.64+0x1000] ;  /* 0x00100006280c7981 */ /* 0x000ea8000c2e1d00 */
[----:B------:R0:W3:Y:S02]  /*1380*/  @!P2 LDG.E.EF.128 R8, desc[UR6][R38.64+0x1000] ;  /* 0x001000062608a981 */ /* 0x0000e4000c0e1d00 */
[----:B0-----:R-:W0:Y:S01]  /*1390*/  LDC.64 R38, c[0x0][0x238] ;  /* 0x00008e00ff267b82 */ /* 0x001e220000000a00 */
[----:B------:R-:W-:Y:S01]  /*13a0*/  F2FP.F16.F32.PACK_AB R22, R22, R31 ;  /* 0x0000001f1616723e */ /* 0x000fe200000000ff */
[----:B-----5:R-:W-:Y:S01]  /*13b0*/  HADD2.F32 R31, -RZ, R4.H0_H0 ;  /* 0x20000004ff1f7230 */ /* 0x020fe20000004100 */
[----:B------:R-:W-:-:S02]  /*13c0*/  F2FP.F16.F32.PACK_AB R21, R36, R21 ;  /* 0x000000152415723e */ /* 0x000fc400000000ff */
[----:B------:R-:W-:Y:S02]  /*13d0*/  F2FP.F16.F32.PACK_AB R16, R17, R16 ;  /* 0x000000101110723e */ /* 0x000fe400000000ff */
[----:B------:R-:W-:Y:S01]  /*13e0*/  FMUL R31, R24, R31 ;  /* 0x0000001f181f7220 */ /* 0x000fe20000400000 */
[----:B------:R-:W-:Y:S02]  /*13f0*/  F2FP.F16.F32.PACK_AB R17, R32, R30 ;  /* 0x0000001e2011723e */ /* 0x000fe400000000ff */
[----:B------:R-:W-:Y:S01]  /*1400*/  F2FP.F16.F32.PACK_AB R20, R34, R20 ;  /* 0x000000142214723e */ /* 0x000fe200000000ff */
[----:B0-----:R-:W-:-:S04]  /*1410*/  IMAD.WIDE R36, R26, 0x2, R38 ;  /* 0x000000021a247825 */ /* 0x001fc800078e0226 */
[----:B------:R-:W-:Y:S01]  /*1420*/  IMAD.WIDE R38, R18, 0x2, R38 ;  /* 0x0000000212267825 */ /* 0x000fe200078e0226 */
[----:B------:R-:W-:-:S05]  /*1430*/  F2FP.F16.F32.PACK_AB R23, R23, R33 ;  /* 0x000000211717723e */ /* 0x000fca00000000ff */
[----:B------:R0:W-:Y:S01]  /*1440*/  @!P3 STG.E.128 desc[UR6][R36.64], R20 ;  /* 0x000000142400b986 */ /* 0x0001e2000c101d06 */
[----:B--2---:R-:W-:Y:S02]  /*1450*/  HADD2.F32 R26, -RZ, R12.H0_H0 ;  /* 0x2000000cff1a7230 */ /* 0x004fe40000004100 */
[----:B---3--:R-:W-:-:S03]  /*1460*/  HADD2.F32 R18, -RZ, R8.H0_H0 ;  /* 0x20000008ff127230 */ /* 0x008fc60000004100 */
[----:B------:R-:W-:Y:S01]  /*1470*/  FMUL R30, R26, R31 ;  /* 0x0000001f1a1e7220 */ /* 0x000fe20000400000 */
[----:B------:R-:W-:Y:S02]  /*1480*/  HADD2.F32 R31, -RZ, R4.H1_H1 ;  /* 0x30000004ff1f7230 */ /* 0x000fe40000004100 */
[----:B------:R-:W-:Y:S02]  /*1490*/  HADD2.F32 R4, -RZ, R8.H1_H1 ;  /* 0x30000008ff047230 */ /* 0x000fe40000004100 */
[----:B------:R-:W-:Y:S01]  /*14a0*/  FMUL R41, R25, R18 ;  /* 0x0000001219297220 */ /* 0x000fe20000400000 */
[----:B------:R-:W-:Y:S01]  /*14b0*/  HADD2.F32 R8, -RZ, R12.H1_H1 ;  /* 0x3000000cff087230 */ /* 0x000fe20000004100 */
[----:B------:R-:W-:Y:S01]  /*14c0*/  F2FP.F16.F32.PACK_AB R18, R35, R27 ;  /* 0x0000001b2312723e */ /* 0x000fe200000000ff */
[----:B------:R-:W-:Y:S01]  /*14d0*/  FMUL R31, R24, R31 ;  /* 0x0000001f181f7220 */ /* 0x000fe20000400000 */
[----:B------:R-:W-:Y:S02]  /*14e0*/  HADD2.F32 R27, -RZ, R5.H0_H0 ;  /* 0x20000005ff1b7230 */ /* 0x000fe40000004100 */
[----:B------:R-:W-:-:S02]  /*14f0*/  HADD2.F32 R32, -RZ, R9.H0_H0 ;  /* 0x20000009ff207230 */ /* 0x000fc40000004100 */
[----:B------:R-:W-:Y:S01]  /*1500*/  FMUL R26, R26, R41 ;  /* 0x000000291a1a7220 */ /* 0x000fe20000400000 */
[----:B------:R-:W-:Y:S02]  /*1510*/  HADD2.F32 R5, -RZ, R5.H1_H1 ;  /* 0x30000005ff057230 */ /* 0x000fe40000004100 */
[C---:B------:R-:W-:Y:S01]  /*1520*/  FMUL R41, R25.reuse, R4 ;  /* 0x0000000419297220 */ /* 0x040fe20000400000 */
[----:B------:R-:W-:Y:S02]  /*1530*/  HADD2.F32 R34, -RZ, R9.H1_H1 ;  /* 0x30000009ff227230 */ /* 0x000fe40000004100 */
[----:B------:R-:W-:Y:S01]  /*1540*/  FMUL R4, R8, R31 ;  /* 0x0000001f08047220 */ /* 0x000fe20000400000 */
[----:B------:R-:W-:Y:S01]  /*1550*/  FMUL R31, R25, R32 ;  /* 0x00000020191f7220 */ /* 0x000fe20000400000 */
[----:B------:R-:W-:Y:S02]  /*1560*/  HADD2.F32 R9, -RZ, R13.H1_H1 ;  /* 0x3000000dff097230 */ /* 0x000fe40000004100 */
[----:B------:R-:W-:Y:S01]  /*1570*/  FMUL R32, R24, R5 ;  /* 0x0000000518207220 */ /* 0x000fe20000400000 */
[----:B------:R-:W-:-:S02]  /*1580*/  HADD2.F32 R12, -RZ, R13.H0_H0 ;  /* 0x2000000dff0c7230 */ /* 0x000fc40000004100 */
[----:B------:R-:W-:Y:S01]  /*1590*/  FMUL R34, R25, R34 ;  /* 0x0000002219227220 */ /* 0x000fe20000400000 */
[----:B------:R-:W-:Y:S02]  /*15a0*/  HADD2.F32 R13, -RZ, R6.H0_H0 ;  /* 0x20000006ff0d7230 */ /* 0x000fe40000004100 */
[C---:B------:R-:W-:Y:S01]  /*15b0*/  FMUL R5, R9.reuse, R32 ;  /* 0x0000002009057220 */ /* 0x040fe20000400000 */
[----:B------:R-:W-:Y:S02]  /*15c0*/  HADD2.F32 R32, -RZ, R10.H0_H0 ;  /* 0x2000000aff207230 */ /* 0x000fe40000004100 */
[----:B------:R-:W-:Y:S01]  /*15d0*/  FMUL R9, R9, R34 ;  /* 0x0000002209097220 */ /* 0x000fe20000400000 */
[----:B------:R-:W-:Y:S02]  /*15e0*/  HADD2.F32 R35, -RZ, R6.H1_H1 ;  /* 0x30000006ff237230 */ /* 0x000fe40000004100 */
[----:B------:R-:W-:Y:S01]  /*15f0*/  FMUL R27, R24, R27 ;  /* 0x0000001b181b7220 */ /* 0x000fe20000400000 */
[----:B------:R-:W-:-:S02]  /*1600*/  HADD2.F32 R6, -RZ, R10.H1_H1 ;  /* 0x3000000aff067230 */ /* 0x000fc40000004100 */
[----:B------:R-:W-:Y:S01]  /*1610*/  FMUL R34, R24, R13 ;  /* 0x0000000d18227220 */ /* 0x000fe20000400000 */
[----:B------:R-:W-:Y:S02]  /*1620*/  HADD2.F32 R13, -RZ, R14.H0_H0 ;  /* 0x2000000eff0d7230 */ /* 0x000fe40000004100 */
[----:B------:R-:W-:Y:S01]  /*1630*/  FMUL R8, R8, R41 ;  /* 0x0000002908087220 */ /* 0x000fe20000400000 */
        /* <DEDUP_REMOVED lines=8> */
[C---:B------:R-:W-:Y:S01]  /*16c0*/  FMUL R6, R10.reuse, R35 ;  /* 0x000000230a067220 */ /* 0x040fe20000400000 */
[----:B------:R-:W-:Y:S01]  /*16d0*/  FMUL R10, R10, R41 ;  /* 0x000000290a0a7220 */ /* 0x000fe20000400000 */
[----:B------:R-:W-:-:S02]  /*16e0*/  HADD2.F32 R32, -RZ, R11.H1_H1 ;  /* 0x3000000bff207230 */ /* 0x000fc40000004100 */
[----:B------:R-:W-:Y:S02]  /*16f0*/  HADD2.F32 R14, -RZ, R11.H0_H0 ;  /* 0x2000000bff0e7230 */ /* 0x000fe40000004100 */
[----:B------:R-:W-:Y:S02]  /*1700*/  HADD2.F32 R41, -RZ, R7.H1_H1 ;  /* 0x30000007ff297230 */ /* 0x000fe40000004100 */
[----:B------:R-:W-:Y:S02]  /*1710*/  HADD2.F32 R35, -RZ, R7.H0_H0 ;  /* 0x20000007ff237230 */ /* 0x000fe40000004100 */
[C---:B------:R-:W-:Y:S01]  /*1720*/  FMUL R11, R25.reuse, R32 ;  /* 0x00000020190b7220 */ /* 0x040fe20000400000 */
[----:B------:R-:W-:Y:S01]  /*1730*/  FMUL R14, R25, R14 ;  /* 0x0000000e190e7220 */ /* 0x000fe20000400000 */
[C---:B------:R-:W-:Y:S01]  /*1740*/  FMUL R7, R24.reuse, R41 ;  /* 0x0000002918077220 */ /* 0x040fe20000400000 */
[----:B------:R-:W-:Y:S02]  /*1750*/  HADD2.F32 R32, -RZ, R15.H0_H0 ;  /* 0x2000000fff207230 */ /* 0x000fe40000004100 */
[----:B------:R-:W-:Y:S01]  /*1760*/  FMUL R24, R24, R35 ;  /* 0x0000002318187220 */ /* 0x000fe20000400000 */
[----:B------:R-:W-:-:S03]  /*1770*/  HADD2.F32 R25, -RZ, R15.H1_H1 ;  /* 0x3000000fff197230 */ /* 0x000fc60000004100 */
[----:B------:R-:W-:Y:S01]  /*1780*/  FMUL R15, R32, R24 ;  /* 0x00000018200f7220 */ /* 0x000fe20000400000 */
[----:B------:R-:W-:Y:S01]  /*1790*/  IADD3 R24, P0, R19, UR4, RZ ;  /* 0x0000000413187c10 */ /* 0x000fe2000ff1e0ff */
[C---:B------:R-:W-:Y:S01]  /*17a0*/  FMUL R7, R25.reuse, R7 ;  /* 0x0000000719077220 */ /* 0x040fe20000400000 */
[----:B------:R-:W-:Y:S01]  /*17b0*/  FMUL R11, R25, R11 ;  /* 0x0000000b190b7220 */ /* 0x000fe20000400000 */
[----:B------:R-:W-:Y:S02]  /*17c0*/  F2FP.F16.F32.PACK_AB R4, R4, R30 ;  /* 0x0000001e0404723e */ /* 0x000fe400000000ff */
[----:B------:R-:W-:Y:S02]  /*17d0*/  F2FP.F16.F32.PACK_AB R5, R5, R27 ;  /* 0x0000001b0505723e */ /* 0x000fe400000000ff */
[----:B------:R-:W-:Y:S02]  /*17e0*/  F2FP.F16.F32.PACK_AB R6, R6, R31 ;  /* 0x0000001f0606723e */ /* 0x000fe400000000ff */
[----:B------:R-:W-:-:S02]  /*17f0*/  IADD3.X R25, R3, UR5, RZ, P0, !PT ;  /* 0x0000000503197c10 */ /* 0x000fc400087fe4ff */
[----:B------:R-:W-:Y:S02]  /*1800*/  F2FP.F16.F32.PACK_AB R7, R7, R15 ;  /* 0x0000000f0707723e */ /* 0x000fe400000000ff */
[----:B------:R-:W-:Y:S02]  /*1810*/  F2FP.F16.F32.PACK_AB R19, R29, R28 ;  /* 0x0000001c1d13723e */ /* 0x000fe400000000ff */
[----:B------:R-:W-:Y:S01]  /*1820*/  IADD3 R2, P0, R2, UR4, RZ ;  /* 0x0000000402027c10 */ /* 0x000fe2000ff1e0ff */
[----:B------:R-:W-:Y:S01]  /*1830*/  FMUL R14, R32, R14 ;  /* 0x0000000e200e7220 */ /* 0x000fe20000400000 */
[----:B------:R0:W-:Y:S02]  /*1840*/  @!P3 STG.E.128 desc[UR6][R24.64+0x1000], R4 ;  /* 0x001000041800b986 */ /* 0x0001e4000c101d06 */
[----:B------:R-:W-:Y:S02]  /*1850*/  IADD3.X R3, R0, UR5, RZ, P0, !PT ;  /* 0x0000000500037c10 */ /* 0x000fe400087fe4ff */
[----:B------:R0:W-:Y:S01]  /*1860*/  @!P2 STG.E.128 desc[UR6][R38.64], R16 ;  /* 0x000000102600a986 */ /* 0x0001e2000c101d06 */
[----:B------:R-:W-:-:S02]  /*1870*/  F2FP.F16.F32.PACK_AB R8, R8, R26 ;  /* 0x0000001a0808723e */ /* 0x000fc400000000ff */
[----:B------:R-:W-:Y:S02]  /*1880*/  F2FP.F16.F32.PACK_AB R9, R9, R12 ;  /* 0x0000000c0909723e */ /* 0x000fe400000000ff */
[----:B------:R-:W-:Y:S02]  /*1890*/  F2FP.F16.F32.PACK_AB R10, R10, R13 ;  /* 0x0000000d0a0a723e */ /* 0x000fe400000000ff */
[----:B------:R-:W-:Y:S01]  /*18a0*/  F2FP.F16.F32.PACK_AB R11, R11, R14 ;  /* 0x0000000e0b0b723e */ /* 0x000fe200000000ff */
[----:B------:R-:W-:Y:S06]  /*18b0*/  @P2 EXIT ;  /* 0x000000000000294d */ /* 0x000fec0003800000 */
[----:B------:R-:W-:Y:S01]  /*18c0*/  STG.E.128 desc[UR6][R2.64+0x1000], R8 ;  /* 0x0010000802007986 */ /* 0x000fe2000c101d06 */
[----:B------:R-:W-:Y:S05]  /*18d0*/  EXIT ;  /* 0x000000000000794d */ /* 0x000fea0003800000 */
.L_x_1:
[----:B------:R-:W-:-:S00]  /*18e0*/  BRA `(.L_x_1) ;  /* 0xfffffffc00fc7947 */ /* 0x000fc0000383ffff */
[----:B------:R-:W-:-:S00]  /*18f0*/  NOP ;  /* 0x0000000000007918 */ /* 0x000fc00000000000 */
        /* <DEDUP_REMOVED lines=8> */
.L_x_2:


//--------------------- .nv.global.init           --------------------------
	.section	.nv.global.init,"aw",@progbits
.nv.global.init:
	.type		assertFunc_0,@object
	.size		assertFunc_0,(_$_str - assertFunc_0)
assertFunc_0:
        /*0000*/ 	.byte	0x75, 0x6e, 0x6b, 0x6e, 0x6f, 0x77, 0x6e, 0x00
	.type		_$_str,@object
	.size		_$_str,(assertMessage_0 - _$_str)
_$_str:
        /*0008*/ 	.byte	0x5f, 0x5f, 0x43, 0x55, 0x44, 0x41, 0x5f, 0x46, 0x54, 0x5a, 0x00
	.type		assertMessage_0,@object
	.size		assertMessage_0,(assertFile_0 - assertMessage_0)
assertMessage_0:
        /*0013*/ 	.byte	0x69, 0x6e, 0x64, 0x65, 0x78, 0x20, 0x6f, 0x75, 0x74, 0x20, 0x6f, 0x66, 0x20, 0x62, 0x6f, 0x75
        /*0023*/ 	.byte	0x6e, 0x64, 0x73, 0x3a, 0x20, 0x30, 0x20, 0x3c, 0x3d, 0x20, 0x74, 0x6d, 0x70, 0x34, 0x20, 0x3c
        /*0033*/ 	.byte	0x20, 0x31, 0x32, 0x38, 0x32, 0x35, 0x36, 0x00
	.type		assertFile_0,@object
	.size		assertFile_0,(.L_1 - assertFile_0)
assertFile_0:
        /*003b*/ 	.byte	0x2e, 0x2f, 0x6c, 0x6f, 0x63, 0x61, 0x6c, 0x5f, 0x63, 0x61, 0x63, 0x68, 0x65, 0x2f, 0x61, 0x73
        /*004b*/ 	.byte	0x2f, 0x63, 0x61, 0x73, 0x7a, 0x33, 0x65, 0x70, 0x35, 0x64, 0x78, 0x72, 0x6f, 0x64, 0x78, 0x6e
        /*005b*/ 	.byte	0x69, 0x36, 0x33, 0x66, 0x36, 0x66, 0x6e, 0x73, 0x74, 0x6a, 0x72, 0x6e, 0x75, 0x72, 0x36, 0x6c
        /*006b*/ 	.byte	0x6d, 0x36, 0x75, 0x65, 0x78, 0x62, 0x67, 0x67, 0x79, 0x6c, 0x72, 0x65, 0x72, 0x6f, 0x61, 0x33
        /*007b*/ 	.byte	0x6d, 0x6e, 0x66, 0x67, 0x66, 0x2e, 0x70, 0x79, 0x00
.L_1:


//--------------------- .nv.shared.triton_red_fused__to_copy_add_embedding_mean_mul_pow_rsqrt_0 --------------------------
	.section	.nv.shared.triton_red_fused__to_copy_add_embedding_mean_mul_pow_rsqrt_0,"aw",@nobits
	.sectionflags	@""
	.align	16
	.zero		1024


//--------------------- .nv.constant0.triton_red_fused__to_copy_add_embedding_mean_mul_pow_rsqrt_0 --------------------------
	.section	.nv.constant0.triton_red_fused__to_copy_add_embedding_mean_mul_pow_rsqrt_0,"a",@progbits
	.sectionflags	@""
	.align	4
.nv.constant0.triton_red_fused__to_copy_add_embedding_mean_mul_pow_rsqrt_0:
	.zero		592


//--------------------- SYMBOLS --------------------------

	.type		__assertfail,@function
